//
// Generated by NVIDIA NVVM Compiler
//
// Compiler Build ID: CL-36424714
// Cuda compilation tools, release 13.0, V13.0.88
// Based on NVVM 20.0.0
//

.version 9.0
.target sm_100
.address_size 64

	// .globl	_Z19GroupNormKernelFP32PfPKfS1_S1_iiiif
// _ZZ19GroupNormKernelFP32PfPKfS1_S1_iiiifE5s_mem has been demoted

.visible .entry _Z19GroupNormKernelFP32PfPKfS1_S1_iiiif(
	.param .u64 .ptr .align 1 _Z19GroupNormKernelFP32PfPKfS1_S1_iiiif_param_0,
	.param .u64 .ptr .align 1 _Z19GroupNormKernelFP32PfPKfS1_S1_iiiif_param_1,
	.param .u64 .ptr .align 1 _Z19GroupNormKernelFP32PfPKfS1_S1_iiiif_param_2,
	.param .u64 .ptr .align 1 _Z19GroupNormKernelFP32PfPKfS1_S1_iiiif_param_3,
	.param .u32 _Z19GroupNormKernelFP32PfPKfS1_S1_iiiif_param_4,
	.param .u32 _Z19GroupNormKernelFP32PfPKfS1_S1_iiiif_param_5,
	.param .u32 _Z19GroupNormKernelFP32PfPKfS1_S1_iiiif_param_6,
	.param .u32 _Z19GroupNormKernelFP32PfPKfS1_S1_iiiif_param_7,
	.param .f32 _Z19GroupNormKernelFP32PfPKfS1_S1_iiiif_param_8
)
.maxntid 256
{
	.reg .pred 	%p<38>;
	.reg .b32 	%r<100>;
	.reg .b32 	%f<161>;
	.reg .b64 	%rd<66>;
	// demoted variable
	.shared .align 4 .b8 _ZZ19GroupNormKernelFP32PfPKfS1_S1_iiiifE5s_mem[8];
	ld.param.u64 	%rd15, [_Z19GroupNormKernelFP32PfPKfS1_S1_iiiif_param_0];
	ld.param.u64 	%rd16, [_Z19GroupNormKernelFP32PfPKfS1_S1_iiiif_param_1];
	ld.param.u64 	%rd13, [_Z19GroupNormKernelFP32PfPKfS1_S1_iiiif_param_2];
	ld.param.u32 	%r32, [_Z19GroupNormKernelFP32PfPKfS1_S1_iiiif_param_5];
	ld.param.u32 	%r33, [_Z19GroupNormKernelFP32PfPKfS1_S1_iiiif_param_6];
	ld.param.u32 	%r34, [_Z19GroupNormKernelFP32PfPKfS1_S1_iiiif_param_7];
	cvta.to.global.u64 	%rd1, %rd15;
	cvta.to.global.u64 	%rd2, %rd16;
	cvta.to.global.u64 	%rd3, %rd13;
	mov.u32 	%r1, %tid.x;
	setp.ne.s32 	%p1, %r1, 0;
	@%p1 bra 	$L__BB0_2;
	mov.b32 	%r35, 0;
	st.shared.u32 	[_ZZ19GroupNormKernelFP32PfPKfS1_S1_iiiifE5s_mem], %r35;
	st.shared.u32 	[_ZZ19GroupNormKernelFP32PfPKfS1_S1_iiiifE5s_mem+4], %r35;
$L__BB0_2:
	bar.sync 	0;
	mov.u32 	%r36, %ctaid.x;
	mov.u32 	%r37, %ctaid.y;
	div.s32 	%r2, %r32, %r34;
	mul.lo.s32 	%r3, %r2, %r37;
	mul.lo.s32 	%r38, %r32, %r36;
	mul.lo.s32 	%r4, %r38, %r33;
	setp.lt.s32 	%p2, %r2, 1;
	mov.f32 	%f155, 0f00000000;
	mov.f32 	%f156, %f155;
	@%p2 bra 	$L__BB0_9;
	shr.s32 	%r40, %r33, 31;
	shr.u32 	%r41, %r40, 30;
	add.s32 	%r42, %r33, %r41;
	and.b32  	%r5, %r42, -4;
	mov.u32 	%r43, %ntid.x;
	shl.b32 	%r6, %r43, 2;
	mov.f32 	%f156, 0f00000000;
	mov.b32 	%r90, 0;
	cvt.s64.s32 	%rd18, %r4;
	mov.f32 	%f155, %f156;
$L__BB0_4:
	shl.b32 	%r91, %r1, 2;
	setp.ge.s32 	%p3, %r91, %r5;
	add.s32 	%r44, %r90, %r3;
	mul.lo.s32 	%r45, %r44, %r33;
	cvt.s64.s32 	%rd17, %r45;
	add.s64 	%rd19, %rd17, %rd18;
	shl.b64 	%rd20, %rd19, 2;
	add.s64 	%rd4, %rd2, %rd20;
	@%p3 bra 	$L__BB0_6;
$L__BB0_5:
	mul.wide.s32 	%rd21, %r91, 4;
	add.s64 	%rd22, %rd4, %rd21;
	ld.global.nc.v4.f32 	{%f31, %f32, %f33, %f34}, [%rd22];
	add.rn.f32 	%f35, %f31, %f32;
	add.rn.f32 	%f36, %f33, %f34;
	add.rn.f32 	%f37, %f35, %f36;
	add.rn.f32 	%f155, %f155, %f37;
	mul.rn.f32 	%f38, %f31, %f31;
	mul.rn.f32 	%f39, %f32, %f32;
	mul.rn.f32 	%f40, %f33, %f33;
	mul.rn.f32 	%f41, %f34, %f34;
	add.rn.f32 	%f42, %f38, %f39;
	add.rn.f32 	%f43, %f40, %f41;
	add.rn.f32 	%f44, %f42, %f43;
	add.rn.f32 	%f156, %f156, %f44;
	add.s32 	%r91, %r91, %r6;
	setp.lt.s32 	%p4, %r91, %r5;
	@%p4 bra 	$L__BB0_5;
$L__BB0_6:
	add.s32 	%r46, %r5, %r1;
	setp.ge.s32 	%p5, %r46, %r33;
	@%p5 bra 	$L__BB0_8;
	mul.wide.s32 	%rd23, %r46, 4;
	add.s64 	%rd24, %rd4, %rd23;
	ld.global.nc.f32 	%f45, [%rd24];
	add.rn.f32 	%f155, %f155, %f45;
	mul.rn.f32 	%f46, %f45, %f45;
	add.rn.f32 	%f156, %f156, %f46;
$L__BB0_8:
	add.s32 	%r90, %r90, 1;
	setp.ne.s32 	%p6, %r90, %r2;
	@%p6 bra 	$L__BB0_4;
$L__BB0_9:
	mov.b32 	%r48, %f155;
	shfl.sync.down.b32	%r49|%p7, %r48, 16, 31, -1;
	mov.b32 	%f47, %r49;
	add.rn.f32 	%f48, %f155, %f47;
	mov.b32 	%r50, %f48;
	shfl.sync.down.b32	%r51|%p8, %r50, 8, 31, -1;
	mov.b32 	%f49, %r51;
	add.rn.f32 	%f50, %f48, %f49;
	mov.b32 	%r52, %f50;
	shfl.sync.down.b32	%r53|%p9, %r52, 4, 31, -1;
	mov.b32 	%f51, %r53;
	add.rn.f32 	%f52, %f50, %f51;
	mov.b32 	%r54, %f52;
	shfl.sync.down.b32	%r55|%p10, %r54, 2, 31, -1;
	mov.b32 	%f53, %r55;
	add.rn.f32 	%f54, %f52, %f53;
	mov.b32 	%r56, %f54;
	shfl.sync.down.b32	%r57|%p11, %r56, 1, 31, -1;
	mov.b32 	%f55, %r57;
	add.rn.f32 	%f15, %f54, %f55;
	mov.b32 	%r58, %f156;
	shfl.sync.down.b32	%r59|%p12, %r58, 16, 31, -1;
	mov.b32 	%f56, %r59;
	add.rn.f32 	%f57, %f156, %f56;
	mov.b32 	%r60, %f57;
	shfl.sync.down.b32	%r61|%p13, %r60, 8, 31, -1;
	mov.b32 	%f58, %r61;
	add.rn.f32 	%f59, %f57, %f58;
	mov.b32 	%r62, %f59;
	shfl.sync.down.b32	%r63|%p14, %r62, 4, 31, -1;
	mov.b32 	%f60, %r63;
	add.rn.f32 	%f61, %f59, %f60;
	mov.b32 	%r64, %f61;
	shfl.sync.down.b32	%r65|%p15, %r64, 2, 31, -1;
	mov.b32 	%f62, %r65;
	add.rn.f32 	%f63, %f61, %f62;
	mov.b32 	%r66, %f63;
	shfl.sync.down.b32	%r67|%p16, %r66, 1, 31, -1;
	mov.b32 	%f64, %r67;
	add.rn.f32 	%f16, %f63, %f64;
	and.b32  	%r68, %r1, 31;
	setp.ne.s32 	%p17, %r68, 0;
	@%p17 bra 	$L__BB0_11;
	atom.shared.add.f32 	%f65, [_ZZ19GroupNormKernelFP32PfPKfS1_S1_iiiifE5s_mem], %f15;
	atom.shared.add.f32 	%f66, [_ZZ19GroupNormKernelFP32PfPKfS1_S1_iiiifE5s_mem+4], %f16;
$L__BB0_11:
	ld.param.f32 	%f150, [_Z19GroupNormKernelFP32PfPKfS1_S1_iiiif_param_8];
	setp.lt.s32 	%p18, %r2, 1;
	bar.sync 	0;
	mul.lo.s32 	%r73, %r2, %r33;
	cvt.rn.f32.s32 	%f69, %r73;
	mov.f32 	%f70, 0f3B800000;
	mul.rn.f32 	%f67, %f69, %f70;
	// begin inline asm
	{.reg .f16 low;
  cvt.rn.f16.f32 low, %f67;
  mov.b32 %r69, {low,low};}

	// end inline asm
	// begin inline asm
	{.reg.b16         hl, hu;         
 .reg.b32         fl, fu;         
  mov.b32         {hl, hu}, %r69;   
  cvt.f32.f16     fl, hl;         
  cvt.f32.f16     fu, hu;         
  rcp.approx.ftz.f32   fl, fl;     
  rcp.approx.ftz.f32   fu, fu;     
  cvt.rn.f16.f32      hl, fl;     
  cvt.rn.f16.f32      hu, fu;     
  mov.b32         %r70, {hl, hu};   
}
	// end inline asm
	// begin inline asm
	{.reg .f16 low,high;
  mov.b32 {low,high},%r70;
  cvt.f32.f16 %f68, low;}

	// end inline asm
	mul.rn.f32 	%f71, %f68, %f70;
	ld.shared.f32 	%f72, [_ZZ19GroupNormKernelFP32PfPKfS1_S1_iiiifE5s_mem];
	mul.rn.f32 	%f17, %f72, %f71;
	mul.rn.f32 	%f73, %f17, %f17;
	ld.shared.f32 	%f74, [_ZZ19GroupNormKernelFP32PfPKfS1_S1_iiiifE5s_mem+4];
	mul.rn.f32 	%f75, %f74, %f71;
	sub.rn.f32 	%f76, %f75, %f73;
	max.f32 	%f77, %f76, 0f00000000;
	add.rn.f32 	%f78, %f77, %f150;
	rsqrt.approx.f32 	%f18, %f78;
	@%p18 bra 	$L__BB0_43;
	setp.ne.s64 	%p19, %rd13, 0;
	shl.b32 	%r12, %r1, 2;
	shr.s32 	%r74, %r33, 31;
	shr.u32 	%r75, %r74, 30;
	add.s32 	%r76, %r33, %r75;
	and.b32  	%r13, %r76, -4;
	mov.u32 	%r77, %ntid.x;
	shl.b32 	%r14, %r77, 2;
	add.s32 	%r15, %r13, %r1;
	@%p19 bra 	$L__BB0_28;
	ld.param.u64 	%rd64, [_Z19GroupNormKernelFP32PfPKfS1_S1_iiiif_param_3];
	setp.eq.s64 	%p29, %rd64, 0;
	@%p29 bra 	$L__BB0_21;
	mov.f32 	%f115, 0f3F800000;
	mul.rn.f32 	%f19, %f18, %f115;
	mul.rn.f32 	%f20, %f17, %f19;
	mov.b32 	%r94, 0;
	mul.wide.s32 	%rd52, %r15, 4;
$L__BB0_15:
	ld.param.u64 	%rd65, [_Z19GroupNormKernelFP32PfPKfS1_S1_iiiif_param_3];
	setp.ge.s32 	%p30, %r12, %r13;
	add.s32 	%r85, %r94, %r3;
	mad.lo.s32 	%r86, %r85, %r33, %r4;
	mul.wide.s32 	%rd45, %r86, 4;
	add.s64 	%rd7, %rd2, %rd45;
	add.s64 	%rd8, %rd1, %rd45;
	cvta.to.global.u64 	%rd46, %rd65;
	mul.wide.u32 	%rd47, %r85, 4;
	add.s64 	%rd48, %rd46, %rd47;
	ld.global.nc.f32 	%f116, [%rd48];
	sub.rn.f32 	%f23, %f116, %f20;
	@%p30 bra 	$L__BB0_18;
	mov.u32 	%r95, %r12;
$L__BB0_17:
	mul.wide.s32 	%rd49, %r95, 4;
	add.s64 	%rd50, %rd7, %rd49;
	ld.global.nc.v4.f32 	{%f117, %f118, %f119, %f120}, [%rd50];
	mul.rn.f32 	%f121, %f117, %f19;
	add.rn.f32 	%f122, %f121, %f23;
	mul.rn.f32 	%f123, %f118, %f19;
	add.rn.f32 	%f124, %f123, %f23;
	mul.rn.f32 	%f125, %f119, %f19;
	add.rn.f32 	%f126, %f125, %f23;
	mul.rn.f32 	%f127, %f120, %f19;
	add.rn.f32 	%f128, %f127, %f23;
	add.s64 	%rd51, %rd8, %rd49;
	st.global.v4.f32 	[%rd51], {%f122, %f124, %f126, %f128};
	add.s32 	%r95, %r95, %r14;
	setp.lt.s32 	%p31, %r95, %r13;
	@%p31 bra 	$L__BB0_17;
$L__BB0_18:
	setp.ge.s32 	%p32, %r15, %r33;
	@%p32 bra 	$L__BB0_20;
	add.s64 	%rd53, %rd7, %rd52;
	ld.global.nc.f32 	%f129, [%rd53];
	mul.rn.f32 	%f130, %f129, %f19;
	add.rn.f32 	%f131, %f130, %f23;
	add.s64 	%rd54, %rd8, %rd52;
	st.global.f32 	[%rd54], %f131;
$L__BB0_20:
	add.s32 	%r94, %r94, 1;
	setp.eq.s32 	%p33, %r94, %r2;
	@%p33 bra 	$L__BB0_43;
	bra.uni 	$L__BB0_15;
$L__BB0_21:
	mov.f32 	%f132, 0f3F800000;
	mul.rn.f32 	%f21, %f18, %f132;
	mul.rn.f32 	%f133, %f17, %f21;
	mov.f32 	%f134, 0f00000000;
	sub.rn.f32 	%f22, %f134, %f133;
	mov.b32 	%r92, 0;
	mul.wide.s32 	%rd59, %r15, 4;
$L__BB0_22:
	setp.ge.s32 	%p34, %r12, %r13;
	add.s32 	%r88, %r92, %r3;
	mad.lo.s32 	%r89, %r88, %r33, %r4;
	mul.wide.s32 	%rd55, %r89, 4;
	add.s64 	%rd5, %rd2, %rd55;
	add.s64 	%rd6, %rd1, %rd55;
	@%p34 bra 	$L__BB0_25;
	mov.u32 	%r93, %r12;
$L__BB0_24:
	mul.wide.s32 	%rd56, %r93, 4;
	add.s64 	%rd57, %rd5, %rd56;
	ld.global.nc.v4.f32 	{%f135, %f136, %f137, %f138}, [%rd57];
	mul.rn.f32 	%f139, %f135, %f21;
	add.rn.f32 	%f140, %f139, %f22;
	mul.rn.f32 	%f141, %f136, %f21;
	add.rn.f32 	%f142, %f141, %f22;
	mul.rn.f32 	%f143, %f137, %f21;
	add.rn.f32 	%f144, %f143, %f22;
	mul.rn.f32 	%f145, %f138, %f21;
	add.rn.f32 	%f146, %f145, %f22;
	add.s64 	%rd58, %rd6, %rd56;
	st.global.v4.f32 	[%rd58], {%f140, %f142, %f144, %f146};
	add.s32 	%r93, %r93, %r14;
	setp.lt.s32 	%p35, %r93, %r13;
	@%p35 bra 	$L__BB0_24;
$L__BB0_25:
	setp.ge.s32 	%p36, %r15, %r33;
	@%p36 bra 	$L__BB0_27;
	add.s64 	%rd60, %rd5, %rd59;
	ld.global.nc.f32 	%f147, [%rd60];
	mul.rn.f32 	%f148, %f147, %f21;
	add.rn.f32 	%f149, %f148, %f22;
	add.s64 	%rd61, %rd6, %rd59;
	st.global.f32 	[%rd61], %f149;
$L__BB0_27:
	add.s32 	%r92, %r92, 1;
	setp.eq.s32 	%p37, %r92, %r2;
	@%p37 bra 	$L__BB0_43;
	bra.uni 	$L__BB0_22;
$L__BB0_28:
	ld.param.u64 	%rd62, [_Z19GroupNormKernelFP32PfPKfS1_S1_iiiif_param_3];
	setp.eq.s64 	%p20, %rd62, 0;
	@%p20 bra 	$L__BB0_36;
	mov.b32 	%r98, 0;
	mul.wide.s32 	%rd33, %r15, 4;
$L__BB0_30:
	ld.param.u64 	%rd63, [_Z19GroupNormKernelFP32PfPKfS1_S1_iiiif_param_3];
	setp.ge.s32 	%p21, %r12, %r13;
	add.s32 	%r79, %r98, %r3;
	mad.lo.s32 	%r80, %r79, %r33, %r4;
	mul.wide.s32 	%rd25, %r80, 4;
	add.s64 	%rd11, %rd2, %rd25;
	add.s64 	%rd12, %rd1, %rd25;
	mul.wide.u32 	%rd26, %r79, 4;
	add.s64 	%rd27, %rd3, %rd26;
	ld.global.nc.f32 	%f79, [%rd27];
	cvta.to.global.u64 	%rd28, %rd63;
	add.s64 	%rd29, %rd28, %rd26;
	ld.global.nc.f32 	%f80, [%rd29];
	mul.rn.f32 	%f26, %f18, %f79;
	mul.rn.f32 	%f81, %f17, %f26;
	sub.rn.f32 	%f27, %f80, %f81;
	@%p21 bra 	$L__BB0_33;
	mov.u32 	%r99, %r12;
$L__BB0_32:
	mul.wide.s32 	%rd30, %r99, 4;
	add.s64 	%rd31, %rd11, %rd30;
	ld.global.nc.v4.f32 	{%f82, %f83, %f84, %f85}, [%rd31];
	mul.rn.f32 	%f86, %f82, %f26;
	add.rn.f32 	%f87, %f86, %f27;
	mul.rn.f32 	%f88, %f83, %f26;
	add.rn.f32 	%f89, %f88, %f27;
	mul.rn.f32 	%f90, %f84, %f26;
	add.rn.f32 	%f91, %f90, %f27;
	mul.rn.f32 	%f92, %f85, %f26;
	add.rn.f32 	%f93, %f92, %f27;
	add.s64 	%rd32, %rd12, %rd30;
	st.global.v4.f32 	[%rd32], {%f87, %f89, %f91, %f93};
	add.s32 	%r99, %r99, %r14;
	setp.lt.s32 	%p22, %r99, %r13;
	@%p22 bra 	$L__BB0_32;
$L__BB0_33:
	setp.ge.s32 	%p23, %r15, %r33;
	@%p23 bra 	$L__BB0_35;
	add.s64 	%rd34, %rd11, %rd33;
	ld.global.nc.f32 	%f94, [%rd34];
	mul.rn.f32 	%f95, %f94, %f26;
	add.rn.f32 	%f96, %f95, %f27;
	add.s64 	%rd35, %rd12, %rd33;
	st.global.f32 	[%rd35], %f96;
$L__BB0_35:
	add.s32 	%r98, %r98, 1;
	setp.ne.s32 	%p24, %r98, %r2;
	@%p24 bra 	$L__BB0_30;
	bra.uni 	$L__BB0_43;
$L__BB0_36:
	mov.b32 	%r96, 0;
	mul.wide.s32 	%rd42, %r15, 4;
$L__BB0_37:
	setp.ge.s32 	%p25, %r12, %r13;
	add.s32 	%r82, %r96, %r3;
	mad.lo.s32 	%r83, %r82, %r33, %r4;
	mul.wide.s32 	%rd36, %r83, 4;
	add.s64 	%rd9, %rd2, %rd36;
	add.s64 	%rd10, %rd1, %rd36;
	mul.wide.u32 	%rd37, %r82, 4;
	add.s64 	%rd38, %rd3, %rd37;
	ld.global.nc.f32 	%f97, [%rd38];
	mul.rn.f32 	%f24, %f18, %f97;
	mul.rn.f32 	%f98, %f17, %f24;
	mov.f32 	%f99, 0f00000000;
	sub.rn.f32 	%f25, %f99, %f98;
	@%p25 bra 	$L__BB0_40;
	mov.u32 	%r97, %r12;
$L__BB0_39:
	mul.wide.s32 	%rd39, %r97, 4;
	add.s64 	%rd40, %rd9, %rd39;
	ld.global.nc.v4.f32 	{%f100, %f101, %f102, %f103}, [%rd40];
	mul.rn.f32 	%f104, %f100, %f24;
	add.rn.f32 	%f105, %f104, %f25;
	mul.rn.f32 	%f106, %f101, %f24;
	add.rn.f32 	%f107, %f106, %f25;
	mul.rn.f32 	%f108, %f102, %f24;
	add.rn.f32 	%f109, %f108, %f25;
	mul.rn.f32 	%f110, %f103, %f24;
	add.rn.f32 	%f111, %f110, %f25;
	add.s64 	%rd41, %rd10, %rd39;
	st.global.v4.f32 	[%rd41], {%f105, %f107, %f109, %f111};
	add.s32 	%r97, %r97, %r14;
	setp.lt.s32 	%p26, %r97, %r13;
	@%p26 bra 	$L__BB0_39;
$L__BB0_40:
	setp.ge.s32 	%p27, %r15, %r33;
	@%p27 bra 	$L__BB0_42;
	add.s64 	%rd43, %rd9, %rd42;
	ld.global.nc.f32 	%f112, [%rd43];
	mul.rn.f32 	%f113, %f112, %f24;
	add.rn.f32 	%f114, %f113, %f25;
	add.s64 	%rd44, %rd10, %rd42;
	st.global.f32 	[%rd44], %f114;
$L__BB0_42:
	add.s32 	%r96, %r96, 1;
	setp.eq.s32 	%p28, %r96, %r2;
	@%p28 bra 	$L__BB0_43;
	bra.uni 	$L__BB0_37;
$L__BB0_43:
	ret;

}


// ===== COMPILED SASS (sm_100) =====

	.target	sm_100

	.elftype	@"ET_EXEC"


//--------------------- .note.nv.tkinfo           --------------------------
	.section	.note.nv.tkinfo,"",@"SHT_NOTE"
	.sectionflags	@"SHF_NOTE_NV_TKINFO"
	.tkinfo
        /*0018*/ 	.word	0x00000002
        /*0030*/ 	.string	""
        /*0030*/ 	.string	"ptxas"
        /*0030*/ 	.string	"Cuda compilation tools, release 13.0, V13.0.88"
        /*0030*/ 	.string	"Build cuda_13.0.r13.0/compiler.36424714_0"
        /*0030*/ 	.string	"-arch sm_100 -m 64 "



//--------------------- .note.nv.cuinfo           --------------------------
	.section	.note.nv.cuinfo,"",@"SHT_NOTE"
	.sectionflags	@"SHF_NOTE_NV_CUINFO"
        /*0018*/ 	.short	0x0002
        /*001a*/ 	.short	0x0064
        /*001c*/ 	.short	0x0082
	.zero		2


//--------------------- .nv.info                  --------------------------
	.section	.nv.info,"",@"SHT_CUDA_INFO"
	.align	4


	//----- nvinfo : EIATTR_REGCOUNT
	.align		4
        /*0000*/ 	.byte	0x04, 0x2f
        /*0002*/ 	.short	(.L_1 - .L_0)
	.align		4
.L_0:
        /*0004*/ 	.word	index@(_Z19GroupNormKernelFP32PfPKfS1_S1_iiiif)
        /*0008*/ 	.word	0x0000001e


	//----- nvinfo : EIATTR_FRAME_SIZE
	.align		4
.L_1:
        /*000c*/ 	.byte	0x04, 0x11
        /*000e*/ 	.short	(.L_3 - .L_2)
	.align		4
.L_2:
        /*0010*/ 	.word	index@(_Z19GroupNormKernelFP32PfPKfS1_S1_iiiif)
        /*0014*/ 	.word	0x00000000


	//----- nvinfo : EIATTR_MIN_STACK_SIZE
	.align		4
.L_3:
        /*0018*/ 	.byte	0x04, 0x12
        /*001a*/ 	.short	(.L_5 - .L_4)
	.align		4
.L_4:
        /*001c*/ 	.word	index@(_Z19GroupNormKernelFP32PfPKfS1_S1_iiiif)
        /*0020*/ 	.word	0x00000000
.L_5:


//--------------------- .nv.compat                --------------------------
	.section	.nv.compat,"",@"SHT_CUDA_COMPAT_INFO"
	.align	4
        /*0000*/ 	.byte	0x02, 0x09, 0x00, 0x00, 0x02, 0x02, 0x01, 0x00, 0x02, 0x05, 0x05, 0x00, 0x03, 0x07, 0x01, 0x01
        /*0010*/ 	.byte	0x02, 0x03, 0x00, 0x00, 0x02, 0x06, 0x01, 0x00, 0x04, 0x0b, 0x08, 0x00, 0x01, 0x00, 0x00, 0x00
        /*0020*/ 	.byte	0x00, 0x00, 0x00, 0x00


//--------------------- .nv.info._Z19GroupNormKernelFP32PfPKfS1_S1_iiiif --------------------------
	.section	.nv.info._Z19GroupNormKernelFP32PfPKfS1_S1_iiiif,"",@"SHT_CUDA_INFO"
	.sectionflags	@""
	.align	4


	//----- nvinfo : EIATTR_CUDA_API_VERSION
	.align		4
        /*0000*/ 	.byte	0x04, 0x37
        /*0002*/ 	.short	(.L_7 - .L_6)
.L_6:
        /*0004*/ 	.word	0x00000082


	//----- nvinfo : EIATTR_KPARAM_INFO
	.align		4
.L_7:
        /*0008*/ 	.byte	0x04, 0x17
        /*000a*/ 	.short	(.L_9 - .L_8)
.L_8:
        /*000c*/ 	.word	0x00000000
        /*0010*/ 	.short	0x0008
        /*0012*/ 	.short	0x0030
        /*0014*/ 	.byte	0x00, 0xf0, 0x11, 0x00


	//----- nvinfo : EIATTR_KPARAM_INFO
	.align		4
.L_9:
        /*0018*/ 	.byte	0x04, 0x17
        /*001a*/ 	.short	(.L_11 - .L_10)
.L_10:
        /*001c*/ 	.word	0x00000000
        /*0020*/ 	.short	0x0007
        /*0022*/ 	.short	0x002c
        /*0024*/ 	.byte	0x00, 0xf0, 0x11, 0x00


	//----- nvinfo : EIATTR_KPARAM_INFO
	.align		4
.L_11:
        /*0028*/ 	.byte	0x04, 0x17
        /*002a*/ 	.short	(.L_13 - .L_12)
.L_12:
        /*002c*/ 	.word	0x00000000
        /*0030*/ 	.short	0x0006
        /*0032*/ 	.short	0x0028
        /*0034*/ 	.byte	0x00, 0xf0, 0x11, 0x00


	//----- nvinfo : EIATTR_KPARAM_INFO
	.align		4
.L_13:
        /*0038*/ 	.byte	0x04, 0x17
        /*003a*/ 	.short	(.L_15 - .L_14)
.L_14:
        /*003c*/ 	.word	0x00000000
        /*0040*/ 	.short	0x0005
        /*0042*/ 	.short	0x0024
        /*0044*/ 	.byte	0x00, 0xf0, 0x11, 0x00


	//----- nvinfo : EIATTR_KPARAM_INFO
	.align		4
.L_15:
        /*0048*/ 	.byte	0x04, 0x17
        /*004a*/ 	.short	(.L_17 - .L_16)
.L_16:
        /*004c*/ 	.word	0x00000000
        /*0050*/ 	.short	0x0004
        /*0052*/ 	.short	0x0020
        /*0054*/ 	.byte	0x00, 0xf0, 0x11, 0x00


	//----- nvinfo : EIATTR_KPARAM_INFO
	.align		4
.L_17:
        /*0058*/ 	.byte	0x04, 0x17
        /*005a*/ 	.short	(.L_19 - .L_18)
.L_18:
        /*005c*/ 	.word	0x00000000
        /*0060*/ 	.short	0x0003
        /*0062*/ 	.short	0x0018
        /*0064*/ 	.byte	0x00, 0xf5, 0x21, 0x00


	//----- nvinfo : EIATTR_KPARAM_INFO
	.align		4
.L_19:
        /*0068*/ 	.byte	0x04, 0x17
        /*006a*/ 	.short	(.L_21 - .L_20)
.L_20:
        /*006c*/ 	.word	0x00000000
        /*0070*/ 	.short	0x0002
        /*0072*/ 	.short	0x0010
        /*0074*/ 	.byte	0x00, 0xf5, 0x21, 0x00


	//----- nvinfo : EIATTR_KPARAM_INFO
	.align		4
.L_21:
        /*0078*/ 	.byte	0x04, 0x17
        /*007a*/ 	.short	(.L_23 - .L_22)
.L_22:
        /*007c*/ 	.word	0x00000000
        /*0080*/ 	.short	0x0001
        /*0082*/ 	.short	0x0008
        /*0084*/ 	.byte	0x00, 0xf5, 0x21, 0x00


	//----- nvinfo : EIATTR_KPARAM_INFO
	.align		4
.L_23:
        /*0088*/ 	.byte	0x04, 0x17
        /*008a*/ 	.short	(.L_25 - .L_24)
.L_24:
        /*008c*/ 	.word	0x00000000
        /*0090*/ 	.short	0x0000
        /*0092*/ 	.short	0x0000
        /*0094*/ 	.byte	0x00, 0xf5, 0x21, 0x00


	//----- nvinfo : EIATTR_SPARSE_MMA_MASK
	.align		4
.L_25:
        /*0098*/ 	.byte	0x03, 0x50
        /*009a*/ 	.short	0x0000


	//----- nvinfo : EIATTR_MAXREG_COUNT
	.align		4
        /*009c*/ 	.byte	0x03, 0x1b
        /*009e*/ 	.short	0x00ff


	//----- nvinfo : EIATTR_NUM_BARRIERS
	.align		4
        /*00a0*/ 	.byte	0x02, 0x4c
        /*00a2*/ 	.byte	0x01
	.zero		1


	//----- nvinfo : EIATTR_MERCURY_ISA_VERSION
	.align		4
        /*00a4*/ 	.byte	0x03, 0x5f
        /*00a6*/ 	.short	0x0101


	//----- nvinfo : EIATTR_COOP_GROUP_MASK_REGIDS
	.align		4
        /*00a8*/ 	.byte	0x04, 0x29
        /*00aa*/ 	.short	(.L_27 - .L_26)


	//   ....[0]....
.L_26:
        /*00ac*/ 	.word	0xffffffff


	//   ....[1]....
        /*00b0*/ 	.word	0xffffffff


	//   ....[2]....
        /*00b4*/ 	.word	0xffffffff


	//   ....[3]....
        /*00b8*/ 	.word	0xffffffff


	//   ....[4]....
        /*00bc*/ 	.word	0xffffffff


	//   ....[5]....
        /*00c0*/ 	.word	0xffffffff


	//   ....[6]....
        /*00c4*/ 	.word	0xffffffff


	//   ....[7]....
        /*00c8*/ 	.word	0xffffffff


	//   ....[8]....
        /*00cc*/ 	.word	0xffffffff


	//   ....[9]....
        /*00d0*/ 	.word	0xffffffff


	//----- nvinfo : EIATTR_COOP_GROUP_INSTR_OFFSETS
	.align		4
.L_27:
        /*00d4*/ 	.byte	0x04, 0x28
        /*00d6*/ 	.short	(.L_29 - .L_28)


	//   ....[0]....
.L_28:
        /*00d8*/ 	.word	0x00000610


	//   ....[1]....
        /*00dc*/ 	.word	0x00000640


	//   ....[2]....
        /*00e0*/ 	.word	0x00000670


	//   ....[3]....
        /*00e4*/ 	.word	0x00000680


	//   ....[4]....
        /*00e8*/ 	.word	0x000006b0


	//   ....[5]....
        /*00ec*/ 	.word	0x000006c0


	//   ....[6]....
        /*00f0*/ 	.word	0x000006f0


	//   ....[7]....
        /*00f4*/ 	.word	0x00000700


	//   ....[8]....
        /*00f8*/ 	.word	0x00000730


	//   ....[9]....
        /*00fc*/ 	.word	0x00000740


	//----- nvinfo : EIATTR_VRC_CTA_INIT_COUNT
	.align		4
.L_29:
        /*0100*/ 	.byte	0x02, 0x4a
	.zero		1
	.zero		1


	//----- nvinfo : EIATTR_EXIT_INSTR_OFFSETS
	.align		4
        /*0104*/ 	.byte	0x04, 0x1c
        /*0106*/ 	.short	(.L_31 - .L_30)


	//   ....[0]....
.L_30:
        /*0108*/ 	.word	0x000009d0


	//   ....[1]....
        /*010c*/ 	.word	0x00000dd0


	//   ....[2]....
        /*0110*/ 	.word	0x000010b0


	//   ....[3]....
        /*0114*/ 	.word	0x00001440


	//   ....[4]....
        /*0118*/ 	.word	0x00001730


	//----- nvinfo : EIATTR_MAX_THREADS
	.align		4
.L_31:
        /*011c*/ 	.byte	0x04, 0x05
        /*011e*/ 	.short	(.L_33 - .L_32)
.L_32:
        /*0120*/ 	.word	0x00000100
        /*0124*/ 	.word	0x00000001
        /*0128*/ 	.word	0x00000001


	//----- nvinfo : EIATTR_CRS_STACK_SIZE
	.align		4
.L_33:
        /*012c*/ 	.byte	0x04, 0x1e
        /*012e*/ 	.short	(.L_35 - .L_34)
.L_34:
        /*0130*/ 	.word	0x00000000


	//----- nvinfo : EIATTR_CBANK_PARAM_SIZE
	.align		4
.L_35:
        /*0134*/ 	.byte	0x03, 0x19
        /*0136*/ 	.short	0x0034


	//----- nvinfo : EIATTR_PARAM_CBANK
	.align		4
        /*0138*/ 	.byte	0x04, 0x0a
        /*013a*/ 	.short	(.L_37 - .L_36)
	.align		4
.L_36:
        /*013c*/ 	.word	index@(.nv.constant0._Z19GroupNormKernelFP32PfPKfS1_S1_iiiif)
        /*0140*/ 	.short	0x0380
        /*0142*/ 	.short	0x0034


	//----- nvinfo : EIATTR_SW_WAR
	.align		4
.L_37:
        /*0144*/ 	.byte	0x04, 0x36
        /*0146*/ 	.short	(.L_39 - .L_38)
.L_38:
        /*0148*/ 	.word	0x00000008
.L_39:


//--------------------- .nv.callgraph             --------------------------
	.section	.nv.callgraph,"",@"SHT_CUDA_CALLGRAPH"
	.align	4
	.sectionentsize	8
	.align		4
        /*0000*/ 	.word	0x00000000
	.align		4
        /*0004*/ 	.word	0xffffffff
	.align		4
        /*0008*/ 	.word	0x00000000
	.align		4
        /*000c*/ 	.word	0xfffffffe
	.align		4
        /*0010*/ 	.word	0x00000000
	.align		4
        /*0014*/ 	.word	0xfffffffd
	.align		4
        /*0018*/ 	.word	0x00000000
	.align		4
        /*001c*/ 	.word	0xfffffffc


//--------------------- .text._Z19GroupNormKernelFP32PfPKfS1_S1_iiiif --------------------------
	.section	.text._Z19GroupNormKernelFP32PfPKfS1_S1_iiiif,"ax",@progbits
	.align	128
        .global         _Z19GroupNormKernelFP32PfPKfS1_S1_iiiif
        .type           _Z19GroupNormKernelFP32PfPKfS1_S1_iiiif,@function
        .size           _Z19GroupNormKernelFP32PfPKfS1_S1_iiiif,(.L_x_39 - _Z19GroupNormKernelFP32PfPKfS1_S1_iiiif)
        .other          _Z19GroupNormKernelFP32PfPKfS1_S1_iiiif,@"STO_CUDA_ENTRY STV_DEFAULT"
_Z19GroupNormKernelFP32PfPKfS1_S1_iiiif:
.text._Z19GroupNormKernelFP32PfPKfS1_S1_iiiif:
[----:B------:R-:W-:Y:S08]  /*0000*/  LDC R1, c[0x0][0x37c] ;  /* 0x0000df00ff017b82 */ /* 0x000ff00000000800 */
[----:B------:R-:W0:Y:S01]  /*0010*/  LDC R4, c[0x0][0x3ac] ;  /* 0x0000eb00ff047b82 */ /* 0x000e220000000800 */
[----:B------:R-:W1:Y:S01]  /*0020*/  S2R R9, SR_TID.X ;  /* 0x0000000000097919 */ /* 0x000e620000002100 */
[----:B------:R-:W2:Y:S01]  /*0030*/  LDCU UR5, c[0x0][0x3a8] ;  /* 0x00007500ff0577ac */ /* 0x000ea20008000800 */
[----:B------:R-:W-:Y:S01]  /*0040*/  HFMA2 R8, -RZ, RZ, 0, 0 ;  /* 0x00000000ff087431 */ /* 0x000fe200000001ff */
[----:B------:R-:W3:Y:S04]  /*0050*/  LDCU.64 UR8, c[0x0][0x358] ;  /* 0x00006b00ff0877ac */ /* 0x000ee80008000a00 */
[----:B------:R-:W4:Y:S08]  /*0060*/  LDC R11, c[0x0][0x3a4] ;  /* 0x0000e900ff0b7b82 */ /* 0x000f300000000800 */
[----:B------:R-:W4:Y:S01]  /*0070*/  S2UR UR4, SR_CTAID.X ;  /* 0x00000000000479c3 */ /* 0x000f220000002500 */
[----:B0-----:R-:W-:-:S07]  /*0080*/  IABS R7, R4 ;  /* 0x0000000400077213 */ /* 0x001fce0000000000 */
[----:B------:R-:W0:Y:S01]  /*0090*/  S2UR UR6, SR_CTAID.Y ;  /* 0x00000000000679c3 */ /* 0x000e220000002600 */
[----:B------:R-:W5:Y:S01]  /*00a0*/  I2F.RP R0, R7 ;  /* 0x0000000700007306 */ /* 0x000f620000209400 */
[----:B-1----:R-:W-:Y:S01]  /*00b0*/  ISETP.NE.AND P0, PT, R9, RZ, PT ;  /* 0x000000ff0900720c */ /* 0x002fe20003f05270 */
[----:B----4-:R-:W-:-:S06]  /*00c0*/  IMAD R10, R11, UR4, RZ ;  /* 0x000000040b0a7c24 */ /* 0x010fcc000f8e02ff */
[----:B-----5:R-:W1:Y:S01]  /*00d0*/  MUFU.RCP R0, R0 ;  /* 0x0000000000007308 */ /* 0x020e620000001000 */
[----:B--2---:R-:W-:Y:S01]  /*00e0*/  IMAD R10, R10, UR5, RZ ;  /* 0x000000050a0a7c24 */ /* 0x004fe2000f8e02ff */
[----:B-1----:R-:W-:Y:S02]  /*00f0*/  IADD3 R2, PT, PT, R0, 0xffffffe, RZ ;  /* 0x0ffffffe00027810 */ /* 0x002fe40007ffe0ff */
[----:B------:R-:W-:-:S04]  /*0100*/  IABS R0, R11 ;  /* 0x0000000b00007213 */ /* 0x000fc80000000000 */
[----:B------:R1:W2:Y:S02]  /*0110*/  F2I.FTZ.U32.TRUNC.NTZ R3, R2 ;  /* 0x0000000200037305 */ /* 0x0002a4000021f000 */
[----:B-1----:R-:W-:Y:S01]  /*0120*/  HFMA2 R2, -RZ, RZ, 0, 0 ;  /* 0x00000000ff027431 */ /* 0x002fe200000001ff */
[----:B--2---:R-:W-:-:S05]  /*0130*/  IADD3 R6, PT, PT, RZ, -R3, RZ ;  /* 0x80000003ff067210 */ /* 0x004fca0007ffe0ff */
[----:B------:R-:W-:-:S04]  /*0140*/  IMAD R5, R6, R7, RZ ;  /* 0x0000000706057224 */ /* 0x000fc800078e02ff */
[----:B------:R-:W-:Y:S02]  /*0150*/  IMAD.HI.U32 R3, R3, R5, R2 ;  /* 0x0000000503037227 */ /* 0x000fe400078e0002 */
[----:B------:R-:W1:Y:S04]  /*0160*/  @!P0 S2R R5, SR_CgaCtaId ;  /* 0x0000000000058919 */ /* 0x000e680000008800 */
[----:B------:R-:W-:-:S05]  /*0170*/  IMAD.HI.U32 R3, R3, R0, RZ ;  /* 0x0000000003037227 */ /* 0x000fca00078e00ff */
[----:B------:R-:W-:-:S05]  /*0180*/  IADD3 R2, PT, PT, -R3, RZ, RZ ;  /* 0x000000ff03027210 */ /* 0x000fca0007ffe1ff */
[----:B------:R-:W-:Y:S01]  /*0190*/  IMAD R0, R7, R2, R0 ;  /* 0x0000000207007224 */ /* 0x000fe200078e0200 */
[----:B------:R-:W-:-:S04]  /*01a0*/  LOP3.LUT R2, R11, R4, RZ, 0x3c, !PT ;  /* 0x000000040b027212 */ /* 0x000fc800078e3cff */
[----:B------:R-:W-:Y:S02]  /*01b0*/  ISETP.GT.U32.AND P3, PT, R7, R0, PT ;  /* 0x000000000700720c */ /* 0x000fe40003f64070 */
[----:B------:R-:W-:-:S11]  /*01c0*/  ISETP.GE.AND P2, PT, R2, RZ, PT ;  /* 0x000000ff0200720c */ /* 0x000fd60003f46270 */
[-C--:B------:R-:W-:Y:S02]  /*01d0*/  @!P3 IADD3 R0, PT, PT, R0, -R7.reuse, RZ ;  /* 0x800000070000b210 */ /* 0x080fe40007ffe0ff */
[----:B------:R-:W-:Y:S02]  /*01e0*/  @!P3 IADD3 R3, PT, PT, R3, 0x1, RZ ;  /* 0x000000010303b810 */ /* 0x000fe40007ffe0ff */
[----:B------:R-:W-:Y:S02]  /*01f0*/  ISETP.GE.U32.AND P1, PT, R0, R7, PT ;  /* 0x000000070000720c */ /* 0x000fe40003f26070 */
[----:B------:R-:W-:Y:S02]  /*0200*/  ISETP.NE.AND P3, PT, R4, RZ, PT ;  /* 0x000000ff0400720c */ /* 0x000fe40003f65270 */
[----:B------:R-:W-:-:S04]  /*0210*/  @!P0 MOV R0, 0x400 ;  /* 0x0000040000008802 */ /* 0x000fc80000000f00 */
[----:B-1----:R-:W-:-:S05]  /*0220*/  @!P0 LEA R2, R5, R0, 0x18 ;  /* 0x0000000005028211 */ /* 0x002fca00078ec0ff */
[----:B------:R-:W-:Y:S01]  /*0230*/  @P1 IADD3 R3, PT, PT, R3, 0x1, RZ ;  /* 0x0000000103031810 */ /* 0x000fe20007ffe0ff */
[----:B------:R0:W-:Y:S03]  /*0240*/  @!P0 STS.64 [R2], RZ ;  /* 0x000000ff02008388 */ /* 0x0001e60000000a00 */
[----:B------:R-:W-:Y:S02]  /*0250*/  MOV R0, R3 ;  /* 0x0000000300007202 */ /* 0x000fe40000000f00 */
[----:B------:R-:W-:Y:S02]  /*0260*/  MOV R3, RZ ;  /* 0x000000ff00037202 */ /* 0x000fe40000000f00 */
[----:B------:R-:W-:Y:S02]  /*0270*/  @!P2 IADD3 R0, PT, PT, -R0, RZ, RZ ;  /* 0x000000ff0000a210 */ /* 0x000fe40007ffe1ff */
[----:B------:R-:W-:Y:S01]  /*0280*/  @!P3 LOP3.LUT R0, RZ, R4, RZ, 0x33, !PT ;  /* 0x00000004ff00b212 */ /* 0x000fe200078e33ff */
[----:B------:R-:W-:Y:S03]  /*0290*/  BAR.SYNC.DEFER_BLOCKING 0x0 ;  /* 0x0000000000007b1d */ /* 0x000fe60000010000 */
[C---:B------:R-:W-:Y:S01]  /*02a0*/  ISETP.GE.AND P0, PT, R0.reuse, 0x1, PT ;  /* 0x000000010000780c */ /* 0x040fe20003f06270 */
[----:B0-----:R-:W-:-:S12]  /*02b0*/  IMAD R2, R0, UR6, RZ ;  /* 0x0000000600027c24 */ /* 0x001fd8000f8e02ff */
[----:B---3--:R-:W-:Y:S05]  /*02c0*/  @!P0 BRA `(.L_x_0) ;  /* 0x0000000000d08947 */ /* 0x008fea0003800000 */
[----:B------:R-:W0:Y:S01]  /*02d0*/  LDC R11, c[0x0][0x360] ;  /* 0x0000d800ff0b7b82 */ /* 0x000e220000000800 */
[----:B------:R-:W-:Y:S01]  /*02e0*/  USHF.R.S32.HI UR4, URZ, 0x1f, UR5 ;  /* 0x0000001fff047899 */ /* 0x000fe20008011405 */
[----:B------:R-:W-:Y:S02]  /*02f0*/  MOV R3, RZ ;  /* 0x000000ff00037202 */ /* 0x000fe40000000f00 */
[----:B------:R-:W-:Y:S01]  /*0300*/  MOV R15, RZ ;  /* 0x000000ff000f7202 */ /* 0x000fe20000000f00 */
[----:B------:R-:W-:Y:S01]  /*0310*/  ULEA.HI UR4, UR4, UR5, URZ, 0x2 ;  /* 0x0000000504047291 */ /* 0x000fe2000f8f10ff */
[----:B------:R-:W-:-:S03]  /*0320*/  MOV R8, RZ ;  /* 0x000000ff00087202 */ /* 0x000fc60000000f00 */
[----:B------:R-:W-:-:S12]  /*0330*/  ULOP3.LUT UR4, UR4, 0xfffffffc, URZ, 0xc0, !UPT ;  /* 0xfffffffc04047892 */ /* 0x000fd8000f8ec0ff */
.L_x_6:
[----:B------:R-:W1:Y:S01]  /*0340*/  LDCU UR5, c[0x0][0x3a8] ;  /* 0x00007500ff0577ac */ /* 0x000e620008000800 */
[----:B------:R-:W2:Y:S01]  /*0350*/  LDC.64 R12, c[0x0][0x388] ;  /* 0x0000e200ff0c7b82 */ /* 0x000ea20000000a00 */
[----:B------:R-:W-:Y:S01]  /*0360*/  IADD3 R4, PT, PT, R2, R15, RZ ;  /* 0x0000000f02047210 */ /* 0x000fe20007ffe0ff */
[----:B------:R-:W-:Y:S01]  /*0370*/  BSSY.RECONVERGENT B0, `(.L_x_1) ;  /* 0x0000020000007945 */ /* 0x000fe20003800200 */
[----:B------:R-:W-:Y:S02]  /*0380*/  IADD3 R17, PT, PT, R9, UR4, RZ ;  /* 0x0000000409117c10 */ /* 0x000fe4000fffe0ff */
[----:B------:R-:W-:Y:S01]  /*0390*/  IADD3 R15, PT, PT, R15, 0x1, RZ ;  /* 0x000000010f0f7810 */ /* 0x000fe20007ffe0ff */
[----:B-1----:R-:W-:Y:S01]  /*03a0*/  IMAD R5, R4, UR5, RZ ;  /* 0x0000000504057c24 */ /* 0x002fe2000f8e02ff */
[----:B------:R-:W-:Y:S02]  /*03b0*/  SHF.L.U32 R4, R9, 0x2, RZ ;  /* 0x0000000209047819 */ /* 0x000fe400000006ff */
[----:B------:R-:W-:-:S02]  /*03c0*/  ISETP.GE.AND P1, PT, R17, UR5, PT ;  /* 0x0000000511007c0c */ /* 0x000fc4000bf26270 */
[----:B------:R-:W-:Y:S02]  /*03d0*/  ISETP.GE.AND P2, PT, R4, UR4, PT ;  /* 0x0000000404007c0c */ /* 0x000fe4000bf46270 */
[----:B------:R-:W-:Y:S02]  /*03e0*/  SHF.R.S32.HI R7, RZ, 0x1f, R5 ;  /* 0x0000001fff077819 */ /* 0x000fe40000011405 */
[----:B------:R-:W-:-:S04]  /*03f0*/  IADD3 R5, P0, PT, R10, R5, RZ ;  /* 0x000000050a057210 */ /* 0x000fc80007f1e0ff */
[----:B------:R-:W-:Y:S02]  /*0400*/  LEA.HI.X.SX32 R6, R10, R7, 0x1, P0 ;  /* 0x000000070a067211 */ /* 0x000fe400000f0eff */
[----:B--2---:R-:W-:Y:S02]  /*0410*/  LEA R12, P3, R5, R12, 0x2 ;  /* 0x0000000c050c7211 */ /* 0x004fe400078610ff */
[----:B------:R-:W-:Y:S02]  /*0420*/  ISETP.NE.AND P0, PT, R15, R0, PT ;  /* 0x000000000f00720c */ /* 0x000fe40003f05270 */
[----:B------:R-:W-:Y:S01]  /*0430*/  LEA.HI.X R13, R5, R13, R6, 0x2, P3 ;  /* 0x0000000d050d7211 */ /* 0x000fe200018f1406 */
[----:B------:R-:W-:Y:S10]  /*0440*/  @P2 BRA `(.L_x_2) ;  /* 0x0000000000482947 */ /* 0x000ff40003800000 */
[----:B------:R-:W-:-:S07]  /*0450*/  MOV R14, R4 ;  /* 0x00000004000e7202 */ /* 0x000fce0000000f00 */
.L_x_3:
[----:B------:R-:W-:-:S06]  /*0460*/  IMAD.WIDE R4, R14, 0x4, R12 ;  /* 0x000000040e047825 */ /* 0x000fcc00078e020c */
[----:B------:R-:W2:Y:S01]  /*0470*/  LDG.E.128.CONSTANT R4, desc[UR8][R4.64] ;  /* 0x0000000804047981 */ /* 0x000ea2000c1e9d00 */
[----:B0-----:R-:W-:-:S04]  /*0480*/  LEA R14, R11, R14, 0x2 ;  /* 0x0000000e0b0e7211 */ /* 0x001fc800078e10ff */
[----:B------:R-:W-:Y:S01]  /*0490*/  ISETP.GE.AND P2, PT, R14, UR4, PT ;  /* 0x000000040e007c0c */ /* 0x000fe2000bf46270 */
[----:B--2---:R-:W-:Y:S01]  /*04a0*/  FMUL R18, R4, R4 ;  /* 0x0000000404127220 */ /* 0x004fe20000400000 */
[----:B------:R-:W-:Y:S01]  /*04b0*/  FMUL R19, R5, R5 ;  /* 0x0000000505137220 */ /* 0x000fe20000400000 */
[----:B------:R-:W-:Y:S01]  /*04c0*/  FMUL R20, R6, R6 ;  /* 0x0000000606147220 */ /* 0x000fe20000400000 */
[----:B------:R-:W-:Y:S01]  /*04d0*/  FMUL R21, R7, R7 ;  /* 0x0000000707157220 */ /* 0x000fe20000400000 */
[----:B------:R-:W-:Y:S01]  /*04e0*/  FADD R16, R4, R5 ;  /* 0x0000000504107221 */ /* 0x000fe20000000000 */
[----:B------:R-:W-:Y:S01]  /*04f0*/  FADD R7, R6, R7 ;  /* 0x0000000706077221 */ /* 0x000fe20000000000 */
[----:B------:R-:W-:Y:S01]  /*0500*/  FADD R18, R18, R19 ;  /* 0x0000001312127221 */ /* 0x000fe20000000000 */
[----:B------:R-:W-:Y:S02]  /*0510*/  FADD R21, R20, R21 ;  /* 0x0000001514157221 */ /* 0x000fe40000000000 */
[----:B------:R-:W-:-:S02]  /*0520*/  FADD R7, R16, R7 ;  /* 0x0000000710077221 */ /* 0x000fc40000000000 */
[----:B------:R-:W-:Y:S02]  /*0530*/  FADD R18, R18, R21 ;  /* 0x0000001512127221 */ /* 0x000fe40000000000 */
[----:B------:R-:W-:Y:S02]  /*0540*/  FADD R8, R7, R8 ;  /* 0x0000000807087221 */ /* 0x000fe40000000000 */
[----:B------:R-:W-:Y:S01]  /*0550*/  FADD R3, R18, R3 ;  /* 0x0000000312037221 */ /* 0x000fe20000000000 */
[----:B------:R-:W-:Y:S06]  /*0560*/  @!P2 BRA `(.L_x_3) ;  /* 0xfffffffc00bca947 */ /* 0x000fec000383ffff */
.L_x_2:
[----:B------:R-:W-:Y:S05]  /*0570*/  BSYNC.RECONVERGENT B0 ;  /* 0x0000000000007941 */ /* 0x000fea0003800200 */
.L_x_1:
[----:B------:R-:W-:Y:S04]  /*0580*/  BSSY.RECONVERGENT B0, `(.L_x_4) ;  /* 0x0000007000007945 */ /* 0x000fe80003800200 */
[----:B------:R-:W-:Y:S05]  /*0590*/  @P1 BRA `(.L_x_5) ;  /* 0x0000000000141947 */ /* 0x000fea0003800000 */
[----:B------:R-:W-:-:S06]  /*05a0*/  IMAD.WIDE R12, R17, 0x4, R12 ;  /* 0x00000004110c7825 */ /* 0x000fcc00078e020c */
[----:B------:R-:W2:Y:S02]  /*05b0*/  LDG.E.CONSTANT R13, desc[UR8][R12.64] ;  /* 0x000000080c0d7981 */ /* 0x000ea4000c1e9900 */
[----:B--2---:R-:W-:Y:S01]  /*05c0*/  FMUL R4, R13, R13 ;  /* 0x0000000d0d047220 */ /* 0x004fe20000400000 */
[----:B------:R-:W-:-:S03]  /*05d0*/  FADD R8, R8, R13 ;  /* 0x0000000d08087221 */ /* 0x000fc60000000000 */
[----:B------:R-:W-:-:S07]  /*05e0*/  FADD R3, R3, R4 ;  /* 0x0000000403037221 */ /* 0x000fce0000000000 */
.L_x_5:
[----:B------:R-:W-:Y:S05]  /*05f0*/  BSYNC.RECONVERGENT B0 ;  /* 0x0000000000007941 */ /* 0x000fea0003800200 */
.L_x_4:
[----:B------:R-:W-:Y:S05]  /*0600*/  @P0 BRA `(.L_x_6) ;  /* 0xfffffffc004c0947 */ /* 0x000fea000383ffff */
.L_x_0:
[----:B------:R-:W1:Y:S01]  /*0610*/  SHFL.DOWN PT, R5, R8, 0x10, 0x1f ;  /* 0x0a001f0008057f89 */ /* 0x000e6200000e0000 */
[----:B------:R-:W-:Y:S01]  /*0620*/  LOP3.LUT P0, RZ, R9, 0x1f, RZ, 0xc0, !PT ;  /* 0x0000001f09ff7812 */ /* 0x000fe2000780c0ff */
[----:B------:R-:W-:Y:S02]  /*0630*/  BSSY.RECONVERGENT B0, `(.L_x_7) ;  /* 0x0000022000007945 */ /* 0x000fe40003800200 */
[----:B------:R-:W0:Y:S01]  /*0640*/  SHFL.DOWN PT, R4, R3, 0x10, 0x1f ;  /* 0x0a001f0003047f89 */ /* 0x000e2200000e0000 */
[----:B-1----:R-:W-:Y:S01]  /*0650*/  FADD R5, R5, R8 ;  /* 0x0000000805057221 */ /* 0x002fe20000000000 */
[----:B0-----:R-:W-:-:S04]  /*0660*/  FADD R11, R4, R3 ;  /* 0x00000003040b7221 */ /* 0x001fc80000000000 */
[----:B------:R-:W0:Y:S04]  /*0670*/  SHFL.DOWN PT, R4, R5, 0x8, 0x1f ;  /* 0x09001f0005047f89 */ /* 0x000e2800000e0000 */
[----:B------:R-:W1:Y:S01]  /*0680*/  SHFL.DOWN PT, R6, R11, 0x8, 0x1f ;  /* 0x09001f000b067f89 */ /* 0x000e6200000e0000 */
[----:B0-----:R-:W-:Y:S01]  /*0690*/  FADD R4, R5, R4 ;  /* 0x0000000405047221 */ /* 0x001fe20000000000 */
[----:B-1----:R-:W-:-:S04]  /*06a0*/  FADD R12, R11, R6 ;  /* 0x000000060b0c7221 */ /* 0x002fc80000000000 */
        /* <DEDUP_REMOVED lines=11> */
[----:B-1----:R-:W-:Y:S01]  /*0760*/  FADD R11, R8, R5 ;  /* 0x00000005080b7221 */ /* 0x002fe20000000000 */
[----:B------:R-:W-:Y:S06]  /*0770*/  @P0 BRA `(.L_x_8) ;  /* 0x0000000000340947 */ /* 0x000fec0003800000 */
[----:B------:R-:W0:Y:S01]  /*0780*/  S2R R5, SR_CgaCtaId ;  /* 0x0000000000057919 */ /* 0x000e220000008800 */
[----:B------:R-:W-:Y:S01]  /*0790*/  MOV R4, 0x400 ;  /* 0x0000040000047802 */ /* 0x000fe20000000f00 */
[----:B------:R-:W-:Y:S03]  /*07a0*/  BSSY.RECONVERGENT B1, `(.L_x_9) ;  /* 0x0000006000017945 */ /* 0x000fe60003800200 */
[----:B0-----:R-:W-:-:S07]  /*07b0*/  LEA R6, R5, R4, 0x18 ;  /* 0x0000000405067211 */ /* 0x001fce00078ec0ff */
.L_x_10:
[----:B------:R-:W0:Y:S02]  /*07c0*/  LDS R4, [R6] ;  /* 0x0000000006047984 */ /* 0x000e240000000800 */
[----:B0-----:R-:W-:-:S05]  /*07d0*/  FADD R5, R3, R4 ;  /* 0x0000000403057221 */ /* 0x001fca0000000000 */
[----:B------:R-:W0:Y:S02]  /*07e0*/  ATOMS.CAST.SPIN P0, [R6], R4, R5 ;  /* 0x000000040600758d */ /* 0x000e240001800005 */
[----:B0-----:R-:W-:Y:S05]  /*07f0*/  @!P0 BRA `(.L_x_10) ;  /* 0xfffffffc00f08947 */ /* 0x001fea000383ffff */
[----:B------:R-:W-:Y:S05]  /*0800*/  BSYNC.RECONVERGENT B1 ;  /* 0x0000000000017941 */ /* 0x000fea0003800200 */
.L_x_9:
[----:B------:R-:W0:Y:S02]  /*0810*/  LDS R4, [R6+0x4] ;  /* 0x0000040006047984 */ /* 0x000e240000000800 */
[----:B0-----:R-:W-:-:S05]  /*0820*/  FADD R5, R11, R4 ;  /* 0x000000040b057221 */ /* 0x001fca0000000000 */
[----:B------:R-:W0:Y:S02]  /*0830*/  ATOMS.CAST.SPIN P0, [R6+0x4], R4, R5 ;  /* 0x000004040600758d */ /* 0x000e240001800005 */
[----:B0-----:R-:W-:Y:S05]  /*0840*/  @!P0 BRA `(.L_x_9) ;  /* 0xfffffffc00f08947 */ /* 0x001fea000383ffff */
.L_x_8:
[----:B------:R-:W-:Y:S05]  /*0850*/  BSYNC.RECONVERGENT B0 ;  /* 0x0000000000007941 */ /* 0x000fea0003800200 */
.L_x_7:
[----:B------:R-:W0:Y:S08]  /*0860*/  S2UR UR6, SR_CgaCtaId ;  /* 0x00000000000679c3 */ /* 0x000e300000008800 */
[----:B------:R-:W-:Y:S01]  /*0870*/  BAR.SYNC.DEFER_BLOCKING 0x0 ;  /* 0x0000000000007b1d */ /* 0x000fe20000010000 */
[C---:B------:R-:W-:Y:S01]  /*0880*/  IMAD R3, R0.reuse, UR5, RZ ;  /* 0x0000000500037c24 */ /* 0x040fe2000f8e02ff */
[----:B------:R-:W-:-:S04]  /*0890*/  ISETP.GE.AND P1, PT, R0, 0x1, PT ;  /* 0x000000010000780c */ /* 0x000fc80003f26270 */
[----:B------:R-:W-:Y:S01]  /*08a0*/  I2FP.F32.S32 R3, R3 ;  /* 0x0000000300037245 */ /* 0x000fe20000201400 */
[----:B------:R-:W-:-:S04]  /*08b0*/  UMOV UR4, 0x400 ;  /* 0x0000040000047882 */ /* 0x000fc80000000000 */
[----:B------:R-:W-:-:S05]  /*08c0*/  FMUL R3, R3, 0.00390625 ;  /* 0x3b80000003037820 */ /* 0x000fca0000400000 */
[----:B------:R-:W-:-:S05]  /*08d0*/  F2FP.F16.F32.PACK_AB R3, RZ, R3 ;  /* 0x00000003ff03723e */ /* 0x000fca00000000ff */
[----:B------:R-:W-:Y:S01]  /*08e0*/  HADD2.F32 R3, -RZ, R3.H0_H0 ;  /* 0x20000003ff037230 */ /* 0x000fe20000004100 */
[----:B0-----:R-:W-:-:S05]  /*08f0*/  ULEA UR4, UR6, UR4, 0x18 ;  /* 0x0000000406047291 */ /* 0x001fca000f8ec0ff */
[----:B------:R-:W0:Y:S04]  /*0900*/  MUFU.RCP R3, R3 ;  /* 0x0000000300037308 */ /* 0x000e280000001000 */
[----:B------:R-:W1:Y:S02]  /*0910*/  LDS.64 R12, [UR4] ;  /* 0x00000004ff0c7984 */ /* 0x000e640008000a00 */
[----:B------:R-:W2:Y:S01]  /*0920*/  LDCU UR4, c[0x0][0x3b0] ;  /* 0x00007600ff0477ac */ /* 0x000ea20008000800 */
[----:B0-----:R-:W-:-:S05]  /*0930*/  F2FP.F16.F32.PACK_AB R4, RZ, R3 ;  /* 0x00000003ff04723e */ /* 0x001fca00000000ff */
[----:B------:R-:W-:-:S05]  /*0940*/  HADD2.F32 R4, -RZ, R4.H0_H0 ;  /* 0x20000004ff047230 */ /* 0x000fca0000004100 */
[----:B------:R-:W-:-:S04]  /*0950*/  FMUL R4, R4, 0.00390625 ;  /* 0x3b80000004047820 */ /* 0x000fc80000400000 */
[C---:B-1----:R-:W-:Y:S01]  /*0960*/  FMUL R12, R4.reuse, R12 ;  /* 0x0000000c040c7220 */ /* 0x042fe20000400000 */
[----:B------:R-:W-:-:S03]  /*0970*/  FMUL R13, R4, R13 ;  /* 0x0000000d040d7220 */ /* 0x000fc60000400000 */
[----:B------:R-:W-:-:S04]  /*0980*/  FMUL R4, R12, R12 ;  /* 0x0000000c0c047220 */ /* 0x000fc80000400000 */
[----:B------:R-:W-:-:S05]  /*0990*/  FADD R4, -R4, R13 ;  /* 0x0000000d04047221 */ /* 0x000fca0000000100 */
[----:B------:R-:W-:-:S05]  /*09a0*/  FMNMX R4, RZ, R4, !PT ;  /* 0x00000004ff047209 */ /* 0x000fca0007800000 */
[----:B--2---:R-:W-:-:S05]  /*09b0*/  FADD R4, R4, UR4 ;  /* 0x0000000404047e21 */ /* 0x004fca0008000000 */
[----:B------:R-:W-:Y:S01]  /*09c0*/  FSETP.GEU.AND P0, PT, |R4|, 1.175494350822287508e-38, PT ;  /* 0x008000000400780b */ /* 0x000fe20003f0e200 */
[----:B------:R-:W-:-:S12]  /*09d0*/  @!P1 EXIT ;  /* 0x000000000000994d */ /* 0x000fd80003800000 */
[----:B------:R-:W0:Y:S01]  /*09e0*/  LDCU.64 UR6, c[0x0][0x390] ;  /* 0x00007200ff0677ac */ /* 0x000e220008000a00 */
[----:B------:R-:W-:Y:S01]  /*09f0*/  @!P0 FMUL R4, R4, 16777216 ;  /* 0x4b80000004048820 */ /* 0x000fe20000400000 */
[----:B------:R-:W1:Y:S01]  /*0a00*/  LDC R3, c[0x0][0x360] ;  /* 0x0000d800ff037b82 */ /* 0x000e620000000800 */
[----:B------:R-:W-:Y:S01]  /*0a10*/  SHF.L.U32 R8, R9, 0x2, RZ ;  /* 0x0000000209087819 */ /* 0x000fe200000006ff */
[----:B------:R-:W-:Y:S01]  /*0a20*/  USHF.R.S32.HI UR4, URZ, 0x1f, UR5 ;  /* 0x0000001fff047899 */ /* 0x000fe20008011405 */
[----:B------:R-:W2:Y:S03]  /*0a30*/  MUFU.RSQ R11, R4 ;  /* 0x00000004000b7308 */ /* 0x000ea60000001400 */
[----:B------:R-:W-:Y:S02]  /*0a40*/  ULEA.HI UR4, UR4, UR5, URZ, 0x2 ;  /* 0x0000000504047291 */ /* 0x000fe4000f8f10ff */
[----:B0-----:R-:W-:-:S02]  /*0a50*/  UISETP.NE.U32.AND UP0, UPT, UR6, URZ, UPT ;  /* 0x000000ff0600728c */ /* 0x001fc4000bf05070 */
[----:B------:R-:W-:Y:S02]  /*0a60*/  ULOP3.LUT UR6, UR4, 0xfffffffc, URZ, 0xc0, !UPT ;  /* 0xfffffffc04067892 */ /* 0x000fe4000f8ec0ff */
[----:B------:R-:W-:Y:S01]  /*0a70*/  UISETP.NE.AND.EX UP0, UPT, UR7, URZ, UPT, UP0 ;  /* 0x000000ff0700728c */ /* 0x000fe2000bf05300 */
[----:B--2---:R-:W-:-:S03]  /*0a80*/  @!P0 FMUL R11, R11, 4096 ;  /* 0x458000000b0b8820 */ /* 0x004fc60000400000 */
[----:B------:R-:W-:-:S05]  /*0a90*/  IADD3 R9, PT, PT, R9, UR6, RZ ;  /* 0x0000000609097c10 */ /* 0x000fca000fffe0ff */
[----:B------:R-:W-:Y:S05]  /*0aa0*/  BRA.U UP0, `(.L_x_11) ;  /* 0x00000005008c7547 */ /* 0x000fea000b800000 */
[----:B------:R-:W0:Y:S02]  /*0ab0*/  LDCU.64 UR4, c[0x0][0x398] ;  /* 0x00007300ff0477ac */ /* 0x000e240008000a00 */
[----:B0-----:R-:W-:-:S04]  /*0ac0*/  UISETP.NE.U32.AND UP0, UPT, UR4, URZ, UPT ;  /* 0x000000ff0400728c */ /* 0x001fc8000bf05070 */
[----:B------:R-:W-:-:S09]  /*0ad0*/  UISETP.NE.AND.EX UP0, UPT, UR5, URZ, UPT, UP0 ;  /* 0x000000ff0500728c */ /* 0x000fd2000bf05300 */
[----:B------:R-:W-:Y:S05]  /*0ae0*/  BRA.U !UP0, `(.L_x_12) ;  /* 0x0000000108c47547 */ /* 0x000fea000b800000 */
[----:B------:R-:W-:Y:S01]  /*0af0*/  FMUL R11, R11, 1 ;  /* 0x3f8000000b0b7820 */ /* 0x000fe20000400000 */
[----:B------:R-:W-:-:S03]  /*0b00*/  UMOV UR4, URZ ;  /* 0x000000ff00047c82 */ /* 0x000fc60008000000 */
[----:B------:R-:W-:-:S07]  /*0b10*/  FMUL R18, R12, R11 ;  /* 0x0000000b0c127220 */ /* 0x000fce0000400000 */
.L_x_18:
[----:B0-----:R-:W0:Y:S01]  /*0b20*/  LDC.64 R4, c[0x0][0x398] ;  /* 0x0000e600ff047b82 */ /* 0x001e220000000a00 */
[----:B------:R-:W-:Y:S01]  /*0b30*/  IADD3 R7, PT, PT, R2, UR4, RZ ;  /* 0x0000000402077c10 */ /* 0x000fe2000fffe0ff */
[----:B--2---:R-:W2:Y:S06]  /*0b40*/  LDCU UR5, c[0x0][0x3a8] ;  /* 0x00007500ff0577ac */ /* 0x004eac0008000800 */
[----:B------:R-:W3:Y:S08]  /*0b50*/  LDC.64 R12, c[0x0][0x388] ;  /* 0x0000e200ff0c7b82 */ /* 0x000ef00000000a00 */
[----:B------:R-:W4:Y:S01]  /*0b60*/  LDC.64 R14, c[0x0][0x380] ;  /* 0x0000e000ff0e7b82 */ /* 0x000f220000000a00 */
[----:B0-----:R-:W-:-:S06]  /*0b70*/  IMAD.WIDE.U32 R4, R7, 0x4, R4 ;  /* 0x0000000407047825 */ /* 0x001fcc00078e0004 */
[----:B------:R-:W5:Y:S01]  /*0b80*/  LDG.E.CONSTANT R5, desc[UR8][R4.64] ;  /* 0x0000000804057981 */ /* 0x000f62000c1e9900 */
[----:B------:R-:W-:Y:S01]  /*0b90*/  ISETP.GE.AND P0, PT, R8, UR6, PT ;  /* 0x0000000608007c0c */ /* 0x000fe2000bf06270 */
[----:B--2---:R-:W-:Y:S01]  /*0ba0*/  IMAD R7, R7, UR5, R10 ;  /* 0x0000000507077c24 */ /* 0x004fe2000f8e020a */
[----:B------:R-:W-:Y:S01]  /*0bb0*/  BSSY.RECONVERGENT B0, `(.L_x_13) ;  /* 0x0000016000007945 */ /* 0x000fe20003800200 */
[----:B------:R-:W-:Y:S02]  /*0bc0*/  ISETP.GE.AND P1, PT, R9, UR5, PT ;  /* 0x0000000509007c0c */ /* 0x000fe4000bf26270 */
[----:B---3--:R-:W-:-:S04]  /*0bd0*/  IMAD.WIDE R12, R7, 0x4, R12 ;  /* 0x00000004070c7825 */ /* 0x008fc800078e020c */
[----:B----4-:R-:W-:-:S04]  /*0be0*/  IMAD.WIDE R14, R7, 0x4, R14 ;  /* 0x00000004070e7825 */ /* 0x010fc800078e020e */
[----:B-----5:R-:W-:Y:S01]  /*0bf0*/  FADD R19, -R18, R5 ;  /* 0x0000000512137221 */ /* 0x020fe20000000100 */
[----:B------:R-:W-:Y:S06]  /*0c00*/  @P0 BRA `(.L_x_14) ;  /* 0x0000000000400947 */ /* 0x000fec0003800000 */
[----:B------:R-:W-:-:S07]  /*0c10*/  MOV R21, R8 ;  /* 0x0000000800157202 */ /* 0x000fce0000000f00 */
.L_x_15:
[----:B------:R-:W-:-:S05]  /*0c20*/  IMAD.WIDE R22, R21, 0x4, R12 ;  /* 0x0000000415167825 */ /* 0x000fca00078e020c */
[----:B0-----:R-:W2:Y:S01]  /*0c30*/  LDG.E.128.CONSTANT R4, desc[UR8][R22.64] ;  /* 0x0000000816047981 */ /* 0x001ea2000c1e9d00 */
[----:B------:R-:W-:Y:S01]  /*0c40*/  IMAD.WIDE R16, R21, 0x4, R14 ;  /* 0x0000000415107825 */ /* 0x000fe200078e020e */
[----:B-1----:R-:W-:-:S04]  /*0c50*/  LEA R21, R3, R21, 0x2 ;  /* 0x0000001503157211 */ /* 0x002fc800078e10ff */
[----:B------:R-:W-:Y:S01]  /*0c60*/  ISETP.GE.AND P0, PT, R21, UR6, PT ;  /* 0x0000000615007c0c */ /* 0x000fe2000bf06270 */
[C---:B--2---:R-:W-:Y:S01]  /*0c70*/  FMUL R4, R11.reuse, R4 ;  /* 0x000000040b047220 */ /* 0x044fe20000400000 */
[C---:B------:R-:W-:Y:S01]  /*0c80*/  FMUL R20, R11.reuse, R5 ;  /* 0x000000050b147220 */ /* 0x040fe20000400000 */
[C---:B------:R-:W-:Y:S01]  /*0c90*/  FMUL R6, R11.reuse, R6 ;  /* 0x000000060b067220 */ /* 0x040fe20000400000 */
[----:B------:R-:W-:Y:S01]  /*0ca0*/  FMUL R24, R11, R7 ;  /* 0x000000070b187220 */ /* 0x000fe20000400000 */
[C---:B------:R-:W-:Y:S01]  /*0cb0*/  FADD R4, R19.reuse, R4 ;  /* 0x0000000413047221 */ /* 0x040fe20000000000 */
[C---:B------:R-:W-:Y:S01]  /*0cc0*/  FADD R5, R19.reuse, R20 ;  /* 0x0000001413057221 */ /* 0x040fe20000000000 */
[C---:B------:R-:W-:Y:S01]  /*0cd0*/  FADD R6, R19.reuse, R6 ;  /* 0x0000000613067221 */ /* 0x040fe20000000000 */
[----:B------:R-:W-:-:S05]  /*0ce0*/  FADD R7, R19, R24 ;  /* 0x0000001813077221 */ /* 0x000fca0000000000 */
[----:B------:R0:W-:Y:S01]  /*0cf0*/  STG.E.128 desc[UR8][R16.64], R4 ;  /* 0x0000000410007986 */ /* 0x0001e2000c101d08 */
[----:B------:R-:W-:Y:S05]  /*0d00*/  @!P0 BRA `(.L_x_15) ;  /* 0xfffffffc00c48947 */ /* 0x000fea000383ffff */
.L_x_14:
[----:B------:R-:W-:Y:S05]  /*0d10*/  BSYNC.RECONVERGENT B0 ;  /* 0x0000000000007941 */ /* 0x000fea0003800200 */
.L_x_13:
[----:B------:R-:W-:Y:S04]  /*0d20*/  BSSY.RECONVERGENT B0, `(.L_x_16) ;  /* 0x0000008000007945 */ /* 0x000fe80003800200 */
[----:B------:R-:W-:Y:S05]  /*0d30*/  @P1 BRA `(.L_x_17) ;  /* 0x0000000000181947 */ /* 0x000fea0003800000 */
[----:B------:R-:W-:-:S06]  /*0d40*/  IMAD.WIDE R12, R9, 0x4, R12 ;  /* 0x00000004090c7825 */ /* 0x000fcc00078e020c */
[----:B------:R-:W0:Y:S01]  /*0d50*/  LDG.E.CONSTANT R12, desc[UR8][R12.64] ;  /* 0x000000080c0c7981 */ /* 0x000e22000c1e9900 */
[----:B------:R-:W-:-:S04]  /*0d60*/  IMAD.WIDE R14, R9, 0x4, R14 ;  /* 0x00000004090e7825 */ /* 0x000fc800078e020e */
[----:B0-----:R-:W-:-:S04]  /*0d70*/  FMUL R4, R11, R12 ;  /* 0x0000000c0b047220 */ /* 0x001fc80000400000 */
[----:B------:R-:W-:-:S05]  /*0d80*/  FADD R19, R19, R4 ;  /* 0x0000000413137221 */ /* 0x000fca0000000000 */
[----:B------:R2:W-:Y:S02]  /*0d90*/  STG.E desc[UR8][R14.64], R19 ;  /* 0x000000130e007986 */ /* 0x0005e4000c101908 */
.L_x_17:
[----:B------:R-:W-:Y:S05]  /*0da0*/  BSYNC.RECONVERGENT B0 ;  /* 0x0000000000007941 */ /* 0x000fea0003800200 */
.L_x_16:
[----:B------:R-:W-:-:S06]  /*0db0*/  UIADD3 UR5, UPT, UPT, UR4, 0x1, URZ ;  /* 0x0000000104057890 */ /* 0x000fcc000fffe0ff */
[----:B------:R-:W-:-:S13]  /*0dc0*/  ISETP.NE.AND P0, PT, R0, UR5, PT ;  /* 0x0000000500007c0c */ /* 0x000fda000bf05270 */
[----:B------:R-:W-:Y:S05]  /*0dd0*/  @!P0 EXIT ;  /* 0x000000000000894d */ /* 0x000fea0003800000 */
[----:B------:R-:W-:Y:S01]  /*0de0*/  UMOV UR4, UR5 ;  /* 0x0000000500047c82 */ /* 0x000fe20008000000 */
[----:B------:R-:W-:Y:S05]  /*0df0*/  BRA `(.L_x_18) ;  /* 0xfffffffc00487947 */ /* 0x000fea000383ffff */
.L_x_12:
[----:B------:R-:W-:Y:S01]  /*0e00*/  FMUL R11, R11, 1 ;  /* 0x3f8000000b0b7820 */ /* 0x000fe20000400000 */
[----:B------:R-:W-:-:S03]  /*0e10*/  UMOV UR4, URZ ;  /* 0x000000ff00047c82 */ /* 0x000fc60008000000 */
[----:B------:R-:W-:-:S04]  /*0e20*/  FMUL R16, R12, R11 ;  /* 0x0000000b0c107220 */ /* 0x000fc80000400000 */
[----:B------:R-:W-:-:S07]  /*0e30*/  FADD R16, RZ, -R16 ;  /* 0x80000010ff107221 */ /* 0x000fce0000000000 */
.L_x_24:
[----:B0-----:R-:W0:Y:S01]  /*0e40*/  LDC.64 R12, c[0x0][0x388] ;  /* 0x0000e200ff0c7b82 */ /* 0x001e220000000a00 */
[----:B--2---:R-:W2:Y:S01]  /*0e50*/  LDCU UR5, c[0x0][0x3a8] ;  /* 0x00007500ff0577ac */ /* 0x004ea20008000800 */
[----:B------:R-:W-:Y:S01]  /*0e60*/  ISETP.GE.AND P0, PT, R8, UR6, PT ;  /* 0x0000000608007c0c */ /* 0x000fe2000bf06270 */
[----:B------:R-:W-:Y:S01]  /*0e70*/  BSSY.RECONVERGENT B0, `(.L_x_19) ;  /* 0x0000018000007945 */ /* 0x000fe20003800200 */
[----:B------:R-:W-:-:S04]  /*0e80*/  IADD3 R5, PT, PT, R2, UR4, RZ ;  /* 0x0000000402057c10 */ /* 0x000fc8000fffe0ff */
[----:B------:R-:W3:Y:S01]  /*0e90*/  LDC.64 R14, c[0x0][0x380] ;  /* 0x0000e000ff0e7b82 */ /* 0x000ee20000000a00 */
[----:B--2---:R-:W-:Y:S01]  /*0ea0*/  IMAD R5, R5, UR5, R10 ;  /* 0x0000000505057c24 */ /* 0x004fe2000f8e020a */
[----:B------:R-:W-:-:S03]  /*0eb0*/  ISETP.GE.AND P1, PT, R9, UR5, PT ;  /* 0x0000000509007c0c */ /* 0x000fc6000bf26270 */
[----:B0-----:R-:W-:-:S04]  /*0ec0*/  IMAD.WIDE R12, R5, 0x4, R12 ;  /* 0x00000004050c7825 */ /* 0x001fc800078e020c */
[----:B---3--:R-:W-:Y:S01]  /*0ed0*/  IMAD.WIDE R14, R5, 0x4, R14 ;  /* 0x00000004050e7825 */ /* 0x008fe200078e020e */
[----:B------:R-:W-:Y:S06]  /*0ee0*/  @P0 BRA `(.L_x_20) ;  /* 0x0000000000400947 */ /* 0x000fec0003800000 */
[----:B------:R-:W-:-:S07]  /*0ef0*/  MOV R17, R8 ;  /* 0x0000000800117202 */ /* 0x000fce0000000f00 */
.L_x_21:
        /* <DEDUP_REMOVED lines=15> */
.L_x_20:
[----:B------:R-:W-:Y:S05]  /*0ff0*/  BSYNC.RECONVERGENT B0 ;  /* 0x0000000000007941 */ /* 0x000fea0003800200 */
.L_x_19:
        /* <DEDUP_REMOVED lines=8> */
.L_x_23:
[----:B------:R-:W-:Y:S05]  /*1080*/  BSYNC.RECONVERGENT B0 ;  /* 0x0000000000007941 */ /* 0x000fea0003800200 */
.L_x_22:
[----:B------:R-:W-:-:S06]  /*1090*/  UIADD3 UR5, UPT, UPT, UR4, 0x1, URZ ;  /* 0x0000000104057890 */ /* 0x000fcc000fffe0ff */
[----:B------:R-:W-:-:S13]  /*10a0*/  ISETP.NE.AND P0, PT, R0, UR5, PT ;  /* 0x0000000500007c0c */ /* 0x000fda000bf05270 */
[----:B------:R-:W-:Y:S05]  /*10b0*/  @!P0 EXIT ;  /* 0x000000000000894d */ /* 0x000fea0003800000 */
[----:B------:R-:W-:Y:S01]  /*10c0*/  UMOV UR4, UR5 ;  /* 0x0000000500047c82 */ /* 0x000fe20008000000 */
[----:B------:R-:W-:Y:S05]  /*10d0*/  BRA `(.L_x_24) ;  /* 0xfffffffc00587947 */ /* 0x000fea000383ffff */
.L_x_11:
[----:B------:R-:W0:Y:S02]  /*10e0*/  LDCU.64 UR4, c[0x0][0x398] ;  /* 0x00007300ff0477ac */ /* 0x000e240008000a00 */
[----:B0-----:R-:W-:-:S04]  /*10f0*/  UISETP.NE.U32.AND UP0, UPT, UR4, URZ, UPT ;  /* 0x000000ff0400728c */ /* 0x001fc8000bf05070 */
[----:B------:R-:W-:-:S09]  /*1100*/  UISETP.NE.AND.EX UP0, UPT, UR5, URZ, UPT, UP0 ;  /* 0x000000ff0500728c */ /* 0x000fd2000bf05300 */
[----:B------:R-:W-:Y:S05]  /*1110*/  BRA.U !UP0, `(.L_x_25) ;  /* 0x0000000108cc7547 */ /* 0x000fea000b800000 */
[----:B------:R-:W-:-:S05]  /*1120*/  UMOV UR4, URZ ;  /* 0x000000ff00047c82 */ /* 0x000fca0008000000 */
.L_x_31:
[----:B0-----:R-:W0:Y:S01]  /*1130*/  LDC.64 R4, c[0x0][0x390] ;  /* 0x0000e400ff047b82 */ /* 0x001e220000000a00 */
[----:B------:R-:W-:Y:S01]  /*1140*/  IADD3 R19, PT, PT, R2, UR4, RZ ;  /* 0x0000000402137c10 */ /* 0x000fe2000fffe0ff */
[----:B--2---:R-:W2:Y:S06]  /*1150*/  LDCU UR5, c[0x0][0x3a8] ;  /* 0x00007500ff0577ac */ /* 0x004eac0008000800 */
[----:B------:R-:W3:Y:S08]  /*1160*/  LDC.64 R6, c[0x0][0x398] ;  /* 0x0000e600ff067b82 */ /* 0x000ef00000000a00 */
[----:B------:R-:W4:Y:S01]  /*1170*/  LDC.64 R14, c[0x0][0x388] ;  /* 0x0000e200ff0e7b82 */ /* 0x000f220000000a00 */
[----:B0-----:R-:W-:-:S07]  /*1180*/  IMAD.WIDE.U32 R4, R19, 0x4, R4 ;  /* 0x0000000413047825 */ /* 0x001fce00078e0004 */
[----:B------:R-:W0:Y:S01]  /*1190*/  LDC.64 R16, c[0x0][0x380] ;  /* 0x0000e000ff107b82 */ /* 0x000e220000000a00 */
[----:B------:R-:W5:Y:S01]  /*11a0*/  LDG.E.CONSTANT R4, desc[UR8][R4.64] ;  /* 0x0000000804047981 */ /* 0x000f62000c1e9900 */
[----:B---3--:R-:W-:-:S06]  /*11b0*/  IMAD.WIDE.U32 R6, R19, 0x4, R6 ;  /* 0x0000000413067825 */ /* 0x008fcc00078e0006 */
[----:B------:R-:W3:Y:S01]  /*11c0*/  LDG.E.CONSTANT R6, desc[UR8][R6.64] ;  /* 0x0000000806067981 */ /* 0x000ee2000c1e9900 */
[----:B------:R-:W-:Y:S01]  /*11d0*/  ISETP.GE.AND P0, PT, R8, UR6, PT ;  /* 0x0000000608007c0c */ /* 0x000fe2000bf06270 */
[----:B------:R-:W-:Y:S01]  /*11e0*/  UIADD3 UR4, UPT, UPT, UR4, 0x1, URZ ;  /* 0x0000000104047890 */ /* 0x000fe2000fffe0ff */
[----:B--2---:R-:W-:Y:S01]  /*11f0*/  IMAD R19, R19, UR5, R10 ;  /* 0x0000000513137c24 */ /* 0x004fe2000f8e020a */
[----:B------:R-:W-:Y:S01]  /*1200*/  BSSY.RECONVERGENT B0, `(.L_x_26) ;  /* 0x0000019000007945 */ /* 0x000fe20003800200 */
[----:B------:R-:W-:Y:S02]  /*1210*/  ISETP.GE.AND P2, PT, R9, UR5, PT ;  /* 0x0000000509007c0c */ /* 0x000fe4000bf46270 */
[----:B----4-:R-:W-:Y:S01]  /*1220*/  IMAD.WIDE R14, R19, 0x4, R14 ;  /* 0x00000004130e7825 */ /* 0x010fe200078e020e */
[----:B------:R-:W-:-:S03]  /*1230*/  ISETP.NE.AND P1, PT, R0, UR4, PT ;  /* 0x0000000400007c0c */ /* 0x000fc6000bf25270 */
[----:B0-----:R-:W-:-:S04]  /*1240*/  IMAD.WIDE R16, R19, 0x4, R16 ;  /* 0x0000000413107825 */ /* 0x001fc800078e0210 */
[----:B-----5:R-:W-:-:S04]  /*1250*/  FMUL R13, R11, R4 ;  /* 0x000000040b0d7220 */ /* 0x020fc80000400000 */
[----:B------:R-:W-:-:S04]  /*1260*/  FMUL R5, R12, R13 ;  /* 0x0000000d0c057220 */ /* 0x000fc80000400000 */
[----:B---3--:R-:W-:Y:S01]  /*1270*/  FADD R20, R6, -R5 ;  /* 0x8000000506147221 */ /* 0x008fe20000000000 */
[----:B------:R-:W-:Y:S06]  /*1280*/  @P0 BRA `(.L_x_27) ;  /* 0x0000000000400947 */ /* 0x000fec0003800000 */
[----:B------:R-:W-:-:S07]  /*1290*/  MOV R21, R8 ;  /* 0x0000000800157202 */ /* 0x000fce0000000f00 */
.L_x_28:
        /* <DEDUP_REMOVED lines=15> */
.L_x_27:
[----:B------:R-:W-:Y:S05]  /*1390*/  BSYNC.RECONVERGENT B0 ;  /* 0x0000000000007941 */ /* 0x000fea0003800200 */
.L_x_26:
[----:B------:R-:W-:Y:S04]  /*13a0*/  BSSY.RECONVERGENT B0, `(.L_x_29) ;  /* 0x0000008000007945 */ /* 0x000fe80003800200 */
[----:B------:R-:W-:Y:S05]  /*13b0*/  @P2 BRA `(.L_x_30) ;  /* 0x0000000000182947 */ /* 0x000fea0003800000 */
[----:B------:R-:W-:-:S06]  /*13c0*/  IMAD.WIDE R14, R9, 0x4, R14 ;  /* 0x00000004090e7825 */ /* 0x000fcc00078e020e */
[----:B------:R-:W2:Y:S01]  /*13d0*/  LDG.E.CONSTANT R14, desc[UR8][R14.64] ;  /* 0x000000080e0e7981 */ /* 0x000ea2000c1e9900 */
[----:B------:R-:W-:-:S04]  /*13e0*/  IMAD.WIDE R16, R9, 0x4, R16 ;  /* 0x0000000409107825 */ /* 0x000fc800078e0210 */
[----:B--2---:R-:W-:-:S04]  /*13f0*/  FMUL R13, R13, R14 ;  /* 0x0000000e0d0d7220 */ /* 0x004fc80000400000 */
[----:B------:R-:W-:-:S05]  /*1400*/  FADD R13, R20, R13 ;  /* 0x0000000d140d7221 */ /* 0x000fca0000000000 */
[----:B------:R2:W-:Y:S02]  /*1410*/  STG.E desc[UR8][R16.64], R13 ;  /* 0x0000000d10007986 */ /* 0x0005e4000c101908 */
.L_x_30:
[----:B------:R-:W-:Y:S05]  /*1420*/  BSYNC.RECONVERGENT B0 ;  /* 0x0000000000007941 */ /* 0x000fea0003800200 */
.L_x_29:
[----:B------:R-:W-:Y:S05]  /*1430*/  @P1 BRA `(.L_x_31) ;  /* 0xfffffffc003c1947 */ /* 0x000fea000383ffff */
[----:B------:R-:W-:Y:S05]  /*1440*/  EXIT ;  /* 0x000000000000794d */ /* 0x000fea0003800000 */
.L_x_25:
[----:B------:R-:W-:-:S05]  /*1450*/  UMOV UR4, URZ ;  /* 0x000000ff00047c82 */ /* 0x000fca0008000000 */
.L_x_37:
        /* <DEDUP_REMOVED lines=13> */
[----:B-----5:R-:W-:-:S04]  /*1530*/  FMUL R13, R11, R4 ;  /* 0x000000040b0d7220 */ /* 0x020fc80000400000 */
[----:B------:R-:W-:-:S04]  /*1540*/  FMUL R20, R12, R13 ;  /* 0x0000000d0c147220 */ /* 0x000fc80000400000 */
[----:B------:R-:W-:Y:S01]  /*1550*/  FADD R20, RZ, -R20 ;  /* 0x80000014ff147221 */ /* 0x000fe20000000000 */
[----:B------:R-:W-:Y:S06]  /*1560*/  @P0 BRA `(.L_x_33) ;  /* 0x0000000000400947 */ /* 0x000fec0003800000 */
[----:B------:R-:W-:-:S07]  /*1570*/  MOV R21, R8 ;  /* 0x0000000800157202 */ /* 0x000fce0000000f00 */
.L_x_34:
        /* <DEDUP_REMOVED lines=15> */
.L_x_33:
[----:B------:R-:W-:Y:S05]  /*1670*/  BSYNC.RECONVERGENT B0 ;  /* 0x0000000000007941 */ /* 0x000fea0003800200 */
.L_x_32:
        /* <DEDUP_REMOVED lines=8> */
.L_x_36:
[----:B------:R-:W-:Y:S05]  /*1700*/  BSYNC.RECONVERGENT B0 ;  /* 0x0000000000007941 */ /* 0x000fea0003800200 */
.L_x_35:
[----:B------:R-:W-:-:S06]  /*1710*/  UIADD3 UR5, UPT, UPT, UR4, 0x1, URZ ;  /* 0x0000000104057890 */ /* 0x000fcc000fffe0ff */
[----:B------:R-:W-:-:S13]  /*1720*/  ISETP.NE.AND P0, PT, R0, UR5, PT ;  /* 0x0000000500007c0c */ /* 0x000fda000bf05270 */
[----:B------:R-:W-:Y:S05]  /*1730*/  @!P0 EXIT ;  /* 0x000000000000894d */ /* 0x000fea0003800000 */
[----:B------:R-:W-:Y:S01]  /*1740*/  UMOV UR4, UR5 ;  /* 0x0000000500047c82 */ /* 0x000fe20008000000 */
[----:B------:R-:W-:Y:S05]  /*1750*/  BRA `(.L_x_37) ;  /* 0xfffffffc00407947 */ /* 0x000fea000383ffff */
.L_x_38:
[----:B------:R-:W-:-:S00]  /*1760*/  BRA `(.L_x_38) ;  /* 0xfffffffc00fc7947 */ /* 0x000fc0000383ffff */
[----:B------:R-:W-:-:S00]  /*1770*/  NOP ;  /* 0x0000000000007918 */ /* 0x000fc00000000000 */
        /* <DEDUP_REMOVED lines=8> */
.L_x_39:


//--------------------- .nv.shared._Z19GroupNormKernelFP32PfPKfS1_S1_iiiif --------------------------
	.section	.nv.shared._Z19GroupNormKernelFP32PfPKfS1_S1_iiiif,"aw",@nobits
	.sectionflags	@""
	.align	4
.nv.shared._Z19GroupNormKernelFP32PfPKfS1_S1_iiiif:
	.zero		1032


//--------------------- .nv.shared.reserved.0     --------------------------
	.section	.nv.shared.reserved.0,"aw",@nobits
	.weak		__nv_reservedSMEM_offset_0_alias
	.size		__nv_reservedSMEM_offset_0_alias, 0, 64
	.other		__nv_reservedSMEM_offset_0_alias,@"STO_CUDA_RESERVED_SHARED STV_DEFAULT"
__nv_reservedSMEM_offset_0_alias:
	.zero		0
	.zero		64


//--------------------- .nv.constant0._Z19GroupNormKernelFP32PfPKfS1_S1_iiiif --------------------------
	.section	.nv.constant0._Z19GroupNormKernelFP32PfPKfS1_S1_iiiif,"a",@progbits
	.sectionflags	@""
	.align	4
.nv.constant0._Z19GroupNormKernelFP32PfPKfS1_S1_iiiif:
	.zero		948


//--------------------- SYMBOLS --------------------------

	.type		.nv.reservedSmem.offset0,@object
	.size		.nv.reservedSmem.offset0,0x4
	.type		.nv.reservedSmem.cap,@object
	.size		.nv.reservedSmem.cap,0x4
